//
// Generated by NVIDIA NVVM Compiler
//
// Compiler Build ID: CL-36424714
// Cuda compilation tools, release 13.0, V13.0.88
// Based on NVVM 20.0.0
//

.version 9.0
.target sm_100
.address_size 64

	// .globl	_Z16histogram_kernelPKhPji
// _ZZ16histogram_kernelPKhPjiE15local_histogram has been demoted

.visible .entry _Z16histogram_kernelPKhPji(
	.param .u64 .ptr .align 1 _Z16histogram_kernelPKhPji_param_0,
	.param .u64 .ptr .align 1 _Z16histogram_kernelPKhPji_param_1,
	.param .u32 _Z16histogram_kernelPKhPji_param_2
)
{
	.reg .pred 	%p<19>;
	.reg .b16 	%rs<6>;
	.reg .b32 	%r<157>;
	.reg .b64 	%rd<27>;
	// demoted variable
	.shared .align 4 .b8 _ZZ16histogram_kernelPKhPjiE15local_histogram[1024];
	ld.param.u64 	%rd7, [_Z16histogram_kernelPKhPji_param_0];
	ld.param.u64 	%rd8, [_Z16histogram_kernelPKhPji_param_1];
	ld.param.u32 	%r62, [_Z16histogram_kernelPKhPji_param_2];
	cvta.to.global.u64 	%rd1, %rd7;
	cvta.to.global.u64 	%rd2, %rd8;
	mov.u32 	%r156, %tid.x;
	setp.gt.u32 	%p1, %r156, 255;
	@%p1 bra 	$L__BB0_7;
	mov.u32 	%r2, %ntid.x;
	add.s32 	%r63, %r156, %r2;
	max.u32 	%r64, %r63, 256;
	setp.lt.u32 	%p2, %r63, 256;
	selp.u32 	%r65, 1, 0, %p2;
	add.s32 	%r66, %r63, %r65;
	sub.s32 	%r67, %r64, %r66;
	div.u32 	%r68, %r67, %r2;
	add.s32 	%r3, %r68, %r65;
	and.b32  	%r69, %r3, 3;
	setp.eq.s32 	%p3, %r69, 3;
	mov.u32 	%r144, %r156;
	@%p3 bra 	$L__BB0_4;
	add.s32 	%r70, %r3, 1;
	and.b32  	%r71, %r70, 3;
	shl.b32 	%r72, %r156, 2;
	mov.u32 	%r73, _ZZ16histogram_kernelPKhPjiE15local_histogram;
	add.s32 	%r141, %r73, %r72;
	shl.b32 	%r5, %r2, 2;
	neg.s32 	%r140, %r71;
	mad.lo.s32 	%r144, %r2, %r71, %r156;
$L__BB0_3:
	.pragma "nounroll";
	mov.b32 	%r74, 0;
	st.shared.u32 	[%r141], %r74;
	add.s32 	%r141, %r141, %r5;
	add.s32 	%r140, %r140, 1;
	setp.ne.s32 	%p4, %r140, 0;
	@%p4 bra 	$L__BB0_3;
$L__BB0_4:
	setp.lt.u32 	%p5, %r3, 3;
	@%p5 bra 	$L__BB0_7;
	shl.b32 	%r13, %r2, 2;
	shl.b32 	%r75, %r144, 2;
	mov.u32 	%r76, _ZZ16histogram_kernelPKhPjiE15local_histogram;
	add.s32 	%r143, %r76, %r75;
	shl.b32 	%r15, %r2, 4;
	shl.b32 	%r16, %r2, 3;
	mul.lo.s32 	%r17, %r2, 12;
$L__BB0_6:
	mov.b32 	%r77, 0;
	st.shared.u32 	[%r143], %r77;
	add.s32 	%r78, %r143, %r13;
	st.shared.u32 	[%r78], %r77;
	add.s32 	%r79, %r143, %r16;
	st.shared.u32 	[%r79], %r77;
	add.s32 	%r80, %r143, %r17;
	st.shared.u32 	[%r80], %r77;
	add.s32 	%r144, %r144, %r13;
	add.s32 	%r143, %r143, %r15;
	setp.lt.u32 	%p6, %r144, 256;
	@%p6 bra 	$L__BB0_6;
$L__BB0_7:
	bar.sync 	0;
	mov.u32 	%r81, %ctaid.x;
	mov.u32 	%r22, %ntid.x;
	mad.lo.s32 	%r147, %r81, %r22, %r156;
	mov.u32 	%r82, %nctaid.x;
	mul.lo.s32 	%r24, %r22, %r82;
	setp.ge.s32 	%p7, %r147, %r62;
	@%p7 bra 	$L__BB0_14;
	add.s32 	%r83, %r147, %r24;
	max.s32 	%r84, %r62, %r83;
	setp.lt.s32 	%p8, %r83, %r62;
	selp.u32 	%r85, 1, 0, %p8;
	add.s32 	%r86, %r83, %r85;
	sub.s32 	%r87, %r84, %r86;
	div.u32 	%r88, %r87, %r24;
	add.s32 	%r25, %r88, %r85;
	and.b32  	%r89, %r25, 3;
	setp.eq.s32 	%p9, %r89, 3;
	@%p9 bra 	$L__BB0_11;
	add.s32 	%r90, %r25, 1;
	and.b32  	%r91, %r90, 3;
	neg.s32 	%r145, %r91;
$L__BB0_10:
	.pragma "nounroll";
	cvt.s64.s32 	%rd9, %r147;
	add.s64 	%rd10, %rd1, %rd9;
	ld.global.u8 	%rs1, [%rd10];
	mul.wide.u16 	%r92, %rs1, 4;
	mov.u32 	%r93, _ZZ16histogram_kernelPKhPjiE15local_histogram;
	add.s32 	%r94, %r93, %r92;
	atom.shared.add.u32 	%r95, [%r94], 1;
	add.s32 	%r147, %r147, %r24;
	add.s32 	%r145, %r145, 1;
	setp.ne.s32 	%p10, %r145, 0;
	@%p10 bra 	$L__BB0_10;
$L__BB0_11:
	setp.lt.u32 	%p11, %r25, 3;
	@%p11 bra 	$L__BB0_14;
	mov.u32 	%r97, _ZZ16histogram_kernelPKhPjiE15local_histogram;
	cvt.s64.s32 	%rd13, %r24;
	shl.b32 	%r109, %r24, 2;
$L__BB0_13:
	cvt.s64.s32 	%rd11, %r147;
	add.s64 	%rd12, %rd1, %rd11;
	ld.global.u8 	%rs2, [%rd12];
	mul.wide.u16 	%r96, %rs2, 4;
	add.s32 	%r98, %r97, %r96;
	atom.shared.add.u32 	%r99, [%r98], 1;
	add.s64 	%rd14, %rd12, %rd13;
	ld.global.u8 	%rs3, [%rd14];
	mul.wide.u16 	%r100, %rs3, 4;
	add.s32 	%r101, %r97, %r100;
	atom.shared.add.u32 	%r102, [%r101], 1;
	add.s64 	%rd15, %rd14, %rd13;
	ld.global.u8 	%rs4, [%rd15];
	mul.wide.u16 	%r103, %rs4, 4;
	add.s32 	%r104, %r97, %r103;
	atom.shared.add.u32 	%r105, [%r104], 1;
	add.s64 	%rd16, %rd15, %rd13;
	ld.global.u8 	%rs5, [%rd16];
	mul.wide.u16 	%r106, %rs5, 4;
	add.s32 	%r107, %r97, %r106;
	atom.shared.add.u32 	%r108, [%r107], 1;
	add.s32 	%r147, %r109, %r147;
	setp.lt.s32 	%p12, %r147, %r62;
	@%p12 bra 	$L__BB0_13;
$L__BB0_14:
	setp.gt.u32 	%p13, %r156, 255;
	bar.sync 	0;
	@%p13 bra 	$L__BB0_21;
	add.s32 	%r110, %r156, %r22;
	max.u32 	%r111, %r110, 256;
	setp.lt.u32 	%p14, %r110, 256;
	selp.u32 	%r112, 1, 0, %p14;
	add.s32 	%r113, %r110, %r112;
	sub.s32 	%r114, %r111, %r113;
	div.u32 	%r115, %r114, %r22;
	add.s32 	%r34, %r115, %r112;
	and.b32  	%r116, %r34, 3;
	setp.eq.s32 	%p15, %r116, 3;
	@%p15 bra 	$L__BB0_18;
	add.s32 	%r117, %r34, 1;
	and.b32  	%r118, %r117, 3;
	shl.b32 	%r119, %r156, 2;
	mov.u32 	%r120, _ZZ16histogram_kernelPKhPjiE15local_histogram;
	add.s32 	%r150, %r120, %r119;
	shl.b32 	%r36, %r22, 2;
	mul.wide.u32 	%rd17, %r156, 4;
	add.s64 	%rd26, %rd2, %rd17;
	mul.wide.u32 	%rd4, %r22, 4;
	neg.s32 	%r149, %r118;
	mad.lo.s32 	%r156, %r22, %r118, %r156;
$L__BB0_17:
	.pragma "nounroll";
	ld.shared.u32 	%r121, [%r150];
	atom.global.add.u32 	%r122, [%rd26], %r121;
	add.s32 	%r150, %r150, %r36;
	add.s64 	%rd26, %rd26, %rd4;
	add.s32 	%r149, %r149, 1;
	setp.ne.s32 	%p16, %r149, 0;
	@%p16 bra 	$L__BB0_17;
$L__BB0_18:
	setp.lt.u32 	%p17, %r34, 3;
	@%p17 bra 	$L__BB0_21;
	shl.b32 	%r123, %r22, 1;
	add.s32 	%r155, %r156, %r123;
	shl.b32 	%r45, %r22, 2;
	mad.lo.s32 	%r154, %r22, 3, %r156;
	add.s32 	%r153, %r22, %r156;
	shl.b32 	%r124, %r156, 2;
	mov.u32 	%r125, _ZZ16histogram_kernelPKhPjiE15local_histogram;
	add.s32 	%r152, %r125, %r124;
	shl.b32 	%r49, %r22, 4;
	shl.b32 	%r50, %r22, 3;
	mul.lo.s32 	%r51, %r22, 12;
$L__BB0_20:
	mul.wide.u32 	%rd18, %r156, 4;
	add.s64 	%rd19, %rd2, %rd18;
	ld.shared.u32 	%r126, [%r152];
	atom.global.add.u32 	%r127, [%rd19], %r126;
	add.s32 	%r128, %r156, %r22;
	mul.wide.u32 	%rd20, %r153, 4;
	add.s64 	%rd21, %rd2, %rd20;
	add.s32 	%r129, %r152, %r45;
	ld.shared.u32 	%r130, [%r129];
	atom.global.add.u32 	%r131, [%rd21], %r130;
	add.s32 	%r132, %r128, %r22;
	mul.wide.u32 	%rd22, %r155, 4;
	add.s64 	%rd23, %rd2, %rd22;
	add.s32 	%r133, %r152, %r50;
	ld.shared.u32 	%r134, [%r133];
	atom.global.add.u32 	%r135, [%rd23], %r134;
	add.s32 	%r136, %r132, %r22;
	mul.wide.u32 	%rd24, %r154, 4;
	add.s64 	%rd25, %rd2, %rd24;
	add.s32 	%r137, %r152, %r51;
	ld.shared.u32 	%r138, [%r137];
	atom.global.add.u32 	%r139, [%rd25], %r138;
	add.s32 	%r156, %r136, %r22;
	add.s32 	%r155, %r155, %r45;
	add.s32 	%r154, %r154, %r45;
	add.s32 	%r153, %r153, %r45;
	add.s32 	%r152, %r152, %r49;
	setp.lt.u32 	%p18, %r156, 256;
	@%p18 bra 	$L__BB0_20;
$L__BB0_21:
	ret;

}


// ===== COMPILED SASS (sm_100) =====

	.target	sm_100

	.elftype	@"ET_EXEC"


//--------------------- .note.nv.tkinfo           --------------------------
	.section	.note.nv.tkinfo,"",@"SHT_NOTE"
	.sectionflags	@"SHF_NOTE_NV_TKINFO"
	.tkinfo
        /*0018*/ 	.word	0x00000002
        /*0030*/ 	.string	""
        /*0030*/ 	.string	"ptxas"
        /*0030*/ 	.string	"Cuda compilation tools, release 13.0, V13.0.88"
        /*0030*/ 	.string	"Build cuda_13.0.r13.0/compiler.36424714_0"
        /*0030*/ 	.string	"-arch sm_100 -m 64 "



//--------------------- .note.nv.cuinfo           --------------------------
	.section	.note.nv.cuinfo,"",@"SHT_NOTE"
	.sectionflags	@"SHF_NOTE_NV_CUINFO"
        /*0018*/ 	.short	0x0002
        /*001a*/ 	.short	0x0064
        /*001c*/ 	.short	0x0082
	.zero		2


//--------------------- .nv.info                  --------------------------
	.section	.nv.info,"",@"SHT_CUDA_INFO"
	.align	4


	//----- nvinfo : EIATTR_REGCOUNT
	.align		4
        /*0000*/ 	.byte	0x04, 0x2f
        /*0002*/ 	.short	(.L_1 - .L_0)
	.align		4
.L_0:
        /*0004*/ 	.word	index@(_Z16histogram_kernelPKhPji)
        /*0008*/ 	.word	0x0000001a


	//----- nvinfo : EIATTR_FRAME_SIZE
	.align		4
.L_1:
        /*000c*/ 	.byte	0x04, 0x11
        /*000e*/ 	.short	(.L_3 - .L_2)
	.align		4
.L_2:
        /*0010*/ 	.word	index@(_Z16histogram_kernelPKhPji)
        /*0014*/ 	.word	0x00000000


	//----- nvinfo : EIATTR_MIN_STACK_SIZE
	.align		4
.L_3:
        /*0018*/ 	.byte	0x04, 0x12
        /*001a*/ 	.short	(.L_5 - .L_4)
	.align		4
.L_4:
        /*001c*/ 	.word	index@(_Z16histogram_kernelPKhPji)
        /*0020*/ 	.word	0x00000000
.L_5:


//--------------------- .nv.compat                --------------------------
	.section	.nv.compat,"",@"SHT_CUDA_COMPAT_INFO"
	.align	4
        /*0000*/ 	.byte	0x02, 0x09, 0x00, 0x00, 0x02, 0x02, 0x01, 0x00, 0x02, 0x05, 0x05, 0x00, 0x03, 0x07, 0x01, 0x01
        /*0010*/ 	.byte	0x02, 0x03, 0x00, 0x00, 0x02, 0x06, 0x01, 0x00, 0x04, 0x0b, 0x08, 0x00, 0x09, 0x00, 0x00, 0x00
        /*0020*/ 	.byte	0x00, 0x00, 0x00, 0x00


//--------------------- .nv.info._Z16histogram_kernelPKhPji --------------------------
	.section	.nv.info._Z16histogram_kernelPKhPji,"",@"SHT_CUDA_INFO"
	.sectionflags	@""
	.align	4


	//----- nvinfo : EIATTR_CUDA_API_VERSION
	.align		4
        /*0000*/ 	.byte	0x04, 0x37
        /*0002*/ 	.short	(.L_7 - .L_6)
.L_6:
        /*0004*/ 	.word	0x00000082


	//----- nvinfo : EIATTR_KPARAM_INFO
	.align		4
.L_7:
        /*0008*/ 	.byte	0x04, 0x17
        /*000a*/ 	.short	(.L_9 - .L_8)
.L_8:
        /*000c*/ 	.word	0x00000000
        /*0010*/ 	.short	0x0002
        /*0012*/ 	.short	0x0010
        /*0014*/ 	.byte	0x00, 0xf0, 0x11, 0x00


	//----- nvinfo : EIATTR_KPARAM_INFO
	.align		4
.L_9:
        /*0018*/ 	.byte	0x04, 0x17
        /*001a*/ 	.short	(.L_11 - .L_10)
.L_10:
        /*001c*/ 	.word	0x00000000
        /*0020*/ 	.short	0x0001
        /*0022*/ 	.short	0x0008
        /*0024*/ 	.byte	0x00, 0xf5, 0x21, 0x00


	//----- nvinfo : EIATTR_KPARAM_INFO
	.align		4
.L_11:
        /*0028*/ 	.byte	0x04, 0x17
        /*002a*/ 	.short	(.L_13 - .L_12)
.L_12:
        /*002c*/ 	.word	0x00000000
        /*0030*/ 	.short	0x0000
        /*0032*/ 	.short	0x0000
        /*0034*/ 	.byte	0x00, 0xf5, 0x21, 0x00


	//----- nvinfo : EIATTR_SPARSE_MMA_MASK
	.align		4
.L_13:
        /*0038*/ 	.byte	0x03, 0x50
        /*003a*/ 	.short	0x0000


	//----- nvinfo : EIATTR_MAXREG_COUNT
	.align		4
        /*003c*/ 	.byte	0x03, 0x1b
        /*003e*/ 	.short	0x00ff


	//----- nvinfo : EIATTR_NUM_BARRIERS
	.align		4
        /*0040*/ 	.byte	0x02, 0x4c
        /*0042*/ 	.byte	0x01
	.zero		1


	//----- nvinfo : EIATTR_MERCURY_ISA_VERSION
	.align		4
        /*0044*/ 	.byte	0x03, 0x5f
        /*0046*/ 	.short	0x0101


	//----- nvinfo : EIATTR_VRC_CTA_INIT_COUNT
	.align		4
        /*0048*/ 	.byte	0x02, 0x4a
	.zero		1
	.zero		1


	//----- nvinfo : EIATTR_EXIT_INSTR_OFFSETS
	.align		4
        /*004c*/ 	.byte	0x04, 0x1c
        /*004e*/ 	.short	(.L_15 - .L_14)


	//   ....[0]....
.L_14:
        /*0050*/ 	.word	0x000009c0


	//   ....[1]....
        /*0054*/ 	.word	0x00000cc0


	//   ....[2]....
        /*0058*/ 	.word	0x00000ec0


	//----- nvinfo : EIATTR_CRS_STACK_SIZE
	.align		4
.L_15:
        /*005c*/ 	.byte	0x04, 0x1e
        /*005e*/ 	.short	(.L_17 - .L_16)
.L_16:
        /*0060*/ 	.word	0x00000000


	//----- nvinfo : EIATTR_CBANK_PARAM_SIZE
	.align		4
.L_17:
        /*0064*/ 	.byte	0x03, 0x19
        /*0066*/ 	.short	0x0014


	//----- nvinfo : EIATTR_PARAM_CBANK
	.align		4
        /*0068*/ 	.byte	0x04, 0x0a
        /*006a*/ 	.short	(.L_19 - .L_18)
	.align		4
.L_18:
        /*006c*/ 	.word	index@(.nv.constant0._Z16histogram_kernelPKhPji)
        /*0070*/ 	.short	0x0380
        /*0072*/ 	.short	0x0014


	//----- nvinfo : EIATTR_SW_WAR
	.align		4
.L_19:
        /*0074*/ 	.byte	0x04, 0x36
        /*0076*/ 	.short	(.L_21 - .L_20)
.L_20:
        /*0078*/ 	.word	0x00000008
.L_21:


//--------------------- .nv.callgraph             --------------------------
	.section	.nv.callgraph,"",@"SHT_CUDA_CALLGRAPH"
	.align	4
	.sectionentsize	8
	.align		4
        /*0000*/ 	.word	0x00000000
	.align		4
        /*0004*/ 	.word	0xffffffff
	.align		4
        /*0008*/ 	.word	0x00000000
	.align		4
        /*000c*/ 	.word	0xfffffffe
	.align		4
        /*0010*/ 	.word	0x00000000
	.align		4
        /*0014*/ 	.word	0xfffffffd
	.align		4
        /*0018*/ 	.word	0x00000000
	.align		4
        /*001c*/ 	.word	0xfffffffc


//--------------------- .text._Z16histogram_kernelPKhPji --------------------------
	.section	.text._Z16histogram_kernelPKhPji,"ax",@progbits
	.align	128
        .global         _Z16histogram_kernelPKhPji
        .type           _Z16histogram_kernelPKhPji,@function
        .size           _Z16histogram_kernelPKhPji,(.L_x_17 - _Z16histogram_kernelPKhPji)
        .other          _Z16histogram_kernelPKhPji,@"STO_CUDA_ENTRY STV_DEFAULT"
_Z16histogram_kernelPKhPji:
.text._Z16histogram_kernelPKhPji:
[----:B------:R-:W-:Y:S01]  /*0000*/  LDC R1, c[0x0][0x37c] ;  /* 0x0000df00ff017b82 */ /* 0x000fe20000000800 */
[----:B------:R-:W0:Y:S01]  /*0010*/  S2R R0, SR_TID.X ;  /* 0x0000000000007919 */ /* 0x000e220000002100 */
[----:B------:R-:W-:Y:S01]  /*0020*/  BSSY.RECONVERGENT B0, `(.L_x_0) ;  /* 0x0000040000007945 */ /* 0x000fe20003800200 */
[----:B0-----:R-:W-:-:S13]  /*0030*/  ISETP.GT.U32.AND P0, PT, R0, 0xff, PT ;  /* 0x000000ff0000780c */ /* 0x001fda0003f04070 */
[----:B------:R-:W-:Y:S05]  /*0040*/  @P0 BRA `(.L_x_1) ;  /* 0x0000000000f40947 */ /* 0x000fea0003800000 */
[----:B------:R-:W0:Y:S01]  /*0050*/  LDC R10, c[0x0][0x360] ;  /* 0x0000d800ff0a7b82 */ /* 0x000e220000000800 */
[----:B------:R-:W-:Y:S01]  /*0060*/  BSSY.RECONVERGENT B1, `(.L_x_2) ;  /* 0x000002b000017945 */ /* 0x000fe20003800200 */
[----:B0-----:R-:W0:Y:S01]  /*0070*/  I2F.U32.RP R7, R10 ;  /* 0x0000000a00077306 */ /* 0x001e220000209000 */
[----:B------:R-:W-:Y:S01]  /*0080*/  IMAD.IADD R4, R0, 0x1, R10 ;  /* 0x0000000100047824 */ /* 0x000fe200078e020a */
[----:B------:R-:W-:-:S04]  /*0090*/  ISETP.NE.U32.AND P2, PT, R10, RZ, PT ;  /* 0x000000ff0a00720c */ /* 0x000fc80003f45070 */
[C---:B------:R-:W-:Y:S02]  /*00a0*/  ISETP.GE.U32.AND P0, PT, R4.reuse, 0x100, PT ;  /* 0x000001000400780c */ /* 0x040fe40003f06070 */
[----:B------:R-:W-:Y:S02]  /*00b0*/  VIMNMX.U32 R5, PT, PT, R4, 0x100, !PT ;  /* 0x0000010004057848 */ /* 0x000fe40007fe0000 */
[----:B------:R-:W-:-:S04]  /*00c0*/  SEL R6, RZ, 0x1, P0 ;  /* 0x00000001ff067807 */ /* 0x000fc80000000000 */
[----:B------:R-:W-:Y:S01]  /*00d0*/  IADD3 R5, PT, PT, R5, -R4, -R6 ;  /* 0x8000000405057210 */ /* 0x000fe20007ffe806 */
[----:B0-----:R-:W0:Y:S02]  /*00e0*/  MUFU.RCP R7, R7 ;  /* 0x0000000700077308 */ /* 0x001e240000001000 */
[----:B0-----:R-:W-:-:S06]  /*00f0*/  VIADD R2, R7, 0xffffffe ;  /* 0x0ffffffe07027836 */ /* 0x001fcc0000000000 */
[----:B------:R0:W1:Y:S02]  /*0100*/  F2I.FTZ.U32.TRUNC.NTZ R3, R2 ;  /* 0x0000000200037305 */ /* 0x000064000021f000 */
[----:B0-----:R-:W-:Y:S02]  /*0110*/  IMAD.MOV.U32 R2, RZ, RZ, RZ ;  /* 0x000000ffff027224 */ /* 0x001fe400078e00ff */
[----:B-1----:R-:W-:-:S04]  /*0120*/  IMAD.MOV R9, RZ, RZ, -R3 ;  /* 0x000000ffff097224 */ /* 0x002fc800078e0a03 */
[----:B------:R-:W-:-:S04]  /*0130*/  IMAD R9, R9, R10, RZ ;  /* 0x0000000a09097224 */ /* 0x000fc800078e02ff */
[----:B------:R-:W-:-:S06]  /*0140*/  IMAD.HI.U32 R8, R3, R9, R2 ;  /* 0x0000000903087227 */ /* 0x000fcc00078e0002 */
[----:B------:R-:W-:-:S05]  /*0150*/  IMAD.HI.U32 R3, R8, R5, RZ ;  /* 0x0000000508037227 */ /* 0x000fca00078e00ff */
[----:B------:R-:W-:-:S05]  /*0160*/  IADD3 R2, PT, PT, -R3, RZ, RZ ;  /* 0x000000ff03027210 */ /* 0x000fca0007ffe1ff */
[----:B------:R-:W-:-:S05]  /*0170*/  IMAD R5, R10, R2, R5 ;  /* 0x000000020a057224 */ /* 0x000fca00078e0205 */
[----:B------:R-:W-:-:S13]  /*0180*/  ISETP.GE.U32.AND P0, PT, R5, R10, PT ;  /* 0x0000000a0500720c */ /* 0x000fda0003f06070 */
[----:B------:R-:W-:Y:S02]  /*0190*/  @P0 IMAD.IADD R5, R5, 0x1, -R10 ;  /* 0x0000000105050824 */ /* 0x000fe400078e0a0a */
[----:B------:R-:W-:-:S03]  /*01a0*/  @P0 VIADD R3, R3, 0x1 ;  /* 0x0000000103030836 */ /* 0x000fc60000000000 */
[----:B------:R-:W-:-:S13]  /*01b0*/  ISETP.GE.U32.AND P1, PT, R5, R10, PT ;  /* 0x0000000a0500720c */ /* 0x000fda0003f26070 */
[----:B------:R-:W-:Y:S01]  /*01c0*/  @P1 VIADD R3, R3, 0x1 ;  /* 0x0000000103031836 */ /* 0x000fe20000000000 */
[----:B------:R-:W-:-:S05]  /*01d0*/  @!P2 LOP3.LUT R3, RZ, R10, RZ, 0x33, !PT ;  /* 0x0000000aff03a212 */ /* 0x000fca00078e33ff */
[----:B------:R-:W-:-:S05]  /*01e0*/  IMAD.IADD R3, R6, 0x1, R3 ;  /* 0x0000000106037824 */ /* 0x000fca00078e0203 */
[C---:B------:R-:W-:Y:S02]  /*01f0*/  LOP3.LUT R2, R3.reuse, 0x3, RZ, 0xc0, !PT ;  /* 0x0000000303027812 */ /* 0x040fe400078ec0ff */
[----:B------:R-:W-:Y:S02]  /*0200*/  ISETP.GE.U32.AND P1, PT, R3, 0x3, PT ;  /* 0x000000030300780c */ /* 0x000fe40003f26070 */
[----:B------:R-:W-:Y:S02]  /*0210*/  ISETP.NE.AND P0, PT, R2, 0x3, PT ;  /* 0x000000030200780c */ /* 0x000fe40003f05270 */
[----:B------:R-:W-:-:S11]  /*0220*/  MOV R2, R0 ;  /* 0x0000000000027202 */ /* 0x000fd60000000f00 */
[----:B------:R-:W-:Y:S05]  /*0230*/  @!P0 BRA `(.L_x_3) ;  /* 0x0000000000348947 */ /* 0x000fea0003800000 */
[----:B------:R-:W0:Y:S01]  /*0240*/  S2UR UR5, SR_CgaCtaId ;  /* 0x00000000000579c3 */ /* 0x000e220000008800 */
[----:B------:R-:W-:Y:S01]  /*0250*/  VIADD R2, R3, 0x1 ;  /* 0x0000000103027836 */ /* 0x000fe20000000000 */
[----:B------:R-:W-:-:S04]  /*0260*/  UMOV UR4, 0x400 ;  /* 0x0000040000047882 */ /* 0x000fc80000000000 */
[----:B------:R-:W-:-:S05]  /*0270*/  LOP3.LUT R3, R2, 0x3, RZ, 0xc0, !PT ;  /* 0x0000000302037812 */ /* 0x000fca00078ec0ff */
[----:B------:R-:W-:Y:S02]  /*0280*/  IMAD R2, R3, R10, R0 ;  /* 0x0000000a03027224 */ /* 0x000fe400078e0200 */
[----:B------:R-:W-:Y:S01]  /*0290*/  IMAD.MOV R4, RZ, RZ, -R3 ;  /* 0x000000ffff047224 */ /* 0x000fe200078e0a03 */
[----:B0-----:R-:W-:-:S06]  /*02a0*/  ULEA UR4, UR5, UR4, 0x18 ;  /* 0x0000000405047291 */ /* 0x001fcc000f8ec0ff */
[----:B------:R-:W-:-:S07]  /*02b0*/  LEA R3, R0, UR4, 0x2 ;  /* 0x0000000400037c11 */ /* 0x000fce000f8e10ff */
.L_x_4:
[----:B------:R-:W-:Y:S01]  /*02c0*/  VIADD R4, R4, 0x1 ;  /* 0x0000000104047836 */ /* 0x000fe20000000000 */
[----:B------:R0:W-:Y:S04]  /*02d0*/  STS [R3], RZ ;  /* 0x000000ff03007388 */ /* 0x0001e80000000800 */
[----:B------:R-:W-:Y:S01]  /*02e0*/  ISETP.NE.AND P0, PT, R4, RZ, PT ;  /* 0x000000ff0400720c */ /* 0x000fe20003f05270 */
[----:B0-----:R-:W-:-:S12]  /*02f0*/  IMAD R3, R10, 0x4, R3 ;  /* 0x000000040a037824 */ /* 0x001fd800078e0203 */
[----:B------:R-:W-:Y:S05]  /*0300*/  @P0 BRA `(.L_x_4) ;  /* 0xfffffffc00ec0947 */ /* 0x000fea000383ffff */
.L_x_3:
[----:B------:R-:W-:Y:S05]  /*0310*/  BSYNC.RECONVERGENT B1 ;  /* 0x0000000000017941 */ /* 0x000fea0003800200 */
.L_x_2:
[----:B------:R-:W-:Y:S05]  /*0320*/  @!P1 BRA `(.L_x_1) ;  /* 0x00000000003c9947 */ /* 0x000fea0003800000 */
[----:B------:R-:W0:Y:S01]  /*0330*/  S2UR UR5, SR_CgaCtaId ;  /* 0x00000000000579c3 */ /* 0x000e220000008800 */
[----:B------:R-:W-:Y:S02]  /*0340*/  UMOV UR4, 0x400 ;  /* 0x0000040000047882 */ /* 0x000fe40000000000 */
[----:B0-----:R-:W-:-:S06]  /*0350*/  ULEA UR4, UR5, UR4, 0x18 ;  /* 0x0000000405047291 */ /* 0x001fcc000f8ec0ff */
[----:B------:R-:W-:-:S07]  /*0360*/  LEA R3, R2, UR4, 0x2 ;  /* 0x0000000402037c11 */ /* 0x000fce000f8e10ff */
.L_x_5:
[C---:B------:R-:W-:Y:S01]  /*0370*/  LEA R4, R10.reuse, R3, 0x2 ;  /* 0x000000030a047211 */ /* 0x040fe200078e10ff */
[C-C-:B------:R-:W-:Y:S01]  /*0380*/  IMAD R5, R10.reuse, 0x8, R3.reuse ;  /* 0x000000080a057824 */ /* 0x140fe200078e0203 */
[----:B------:R0:W-:Y:S01]  /*0390*/  STS [R3], RZ ;  /* 0x000000ff03007388 */ /* 0x0001e20000000800 */
[C-C-:B------:R-:W-:Y:S02]  /*03a0*/  IMAD R6, R10.reuse, 0xc, R3.reuse ;  /* 0x0000000c0a067824 */ /* 0x140fe400078e0203 */
[----:B------:R-:W-:Y:S01]  /*03b0*/  IMAD R2, R10, 0x4, R2 ;  /* 0x000000040a027824 */ /* 0x000fe200078e0202 */
[----:B------:R1:W-:Y:S04]  /*03c0*/  STS [R4], RZ ;  /* 0x000000ff04007388 */ /* 0x0003e80000000800 */
[----:B------:R1:W-:Y:S01]  /*03d0*/  STS [R5], RZ ;  /* 0x000000ff05007388 */ /* 0x0003e20000000800 */
[----:B------:R-:W-:Y:S01]  /*03e0*/  ISETP.GE.U32.AND P0, PT, R2, 0x100, PT ;  /* 0x000001000200780c */ /* 0x000fe20003f06070 */
[----:B0-----:R-:W-:-:S02]  /*03f0*/  IMAD R3, R10, 0x10, R3 ;  /* 0x000000100a037824 */ /* 0x001fc400078e0203 */
[----:B------:R1:W-:Y:S10]  /*0400*/  STS [R6], RZ ;  /* 0x000000ff06007388 */ /* 0x0003f40000000800 */
[----:B-1----:R-:W-:Y:S05]  /*0410*/  @!P0 BRA `(.L_x_5) ;  /* 0xfffffffc00d48947 */ /* 0x002fea000383ffff */
.L_x_1:
[----:B------:R-:W-:Y:S05]  /*0420*/  BSYNC.RECONVERGENT B0 ;  /* 0x0000000000007941 */ /* 0x000fea0003800200 */
.L_x_0:
[----:B------:R-:W0:Y:S01]  /*0430*/  S2UR UR4, SR_CTAID.X ;  /* 0x00000000000479c3 */ /* 0x000e220000002500 */
[----:B------:R-:W1:Y:S01]  /*0440*/  LDCU UR8, c[0x0][0x390] ;  /* 0x00007200ff0877ac */ /* 0x000e620008000800 */
[----:B------:R-:W-:Y:S01]  /*0450*/  BSSY.RECONVERGENT B0, `(.L_x_6) ;  /* 0x0000054000007945 */ /* 0x000fe20003800200 */
[----:B------:R-:W2:Y:S05]  /*0460*/  LDCU.64 UR6, c[0x0][0x358] ;  /* 0x00006b00ff0677ac */ /* 0x000eaa0008000a00 */
[----:B------:R-:W0:Y:S01]  /*0470*/  LDC R3, c[0x0][0x360] ;  /* 0x0000d800ff037b82 */ /* 0x000e220000000800 */
[----:B------:R-:W3:Y:S01]  /*0480*/  LDCU.64 UR10, c[0x0][0x380] ;  /* 0x00007000ff0a77ac */ /* 0x000ee20008000a00 */
[----:B------:R-:W4:Y:S01]  /*0490*/  LDCU.64 UR12, c[0x0][0x380] ;  /* 0x00007000ff0c77ac */ /* 0x000f220008000a00 */
[----:B------:R-:W0:Y:S02]  /*04a0*/  LDCU UR5, c[0x0][0x370] ;  /* 0x00006e00ff0577ac */ /* 0x000e240008000800 */
[----:B0-----:R-:W-:-:S03]  /*04b0*/  IMAD R5, R3, UR4, R0 ;  /* 0x0000000403057c24 */ /* 0x001fc6000f8e0200 */
[----:B------:R-:W-:Y:S02]  /*04c0*/  BAR.SYNC.DEFER_BLOCKING 0x0 ;  /* 0x0000000000007b1d */ /* 0x000fe40000010000 */
[----:B-1----:R-:W-:-:S13]  /*04d0*/  ISETP.GE.AND P0, PT, R5, UR8, PT ;  /* 0x0000000805007c0c */ /* 0x002fda000bf06270 */
[----:B--234-:R-:W-:Y:S05]  /*04e0*/  @P0 BRA `(.L_x_7) ;  /* 0x0000000400280947 */ /* 0x01cfea0003800000 */
[----:B------:R-:W-:Y:S01]  /*04f0*/  IMAD R2, R3, UR5, RZ ;  /* 0x0000000503027c24 */ /* 0x000fe2000f8e02ff */
[----:B------:R-:W-:Y:S03]  /*0500*/  BSSY.RECONVERGENT B1, `(.L_x_8) ;  /* 0x000002c000017945 */ /* 0x000fe60003800200 */
[----:B------:R-:W0:Y:S01]  /*0510*/  I2F.U32.RP R10, R2 ;  /* 0x00000002000a7306 */ /* 0x000e220000209000 */
[C---:B------:R-:W-:Y:S01]  /*0520*/  IMAD.IADD R4, R2.reuse, 0x1, R5 ;  /* 0x0000000102047824 */ /* 0x040fe200078e0205 */
[----:B------:R-:W-:Y:S02]  /*0530*/  IADD3 R11, PT, PT, RZ, -R2, RZ ;  /* 0x80000002ff0b7210 */ /* 0x000fe40007ffe0ff */
[----:B------:R-:W-:Y:S02]  /*0540*/  ISETP.NE.U32.AND P2, PT, R2, RZ, PT ;  /* 0x000000ff0200720c */ /* 0x000fe40003f45070 */
[----:B------:R-:W-:-:S02]  /*0550*/  ISETP.GE.AND P0, PT, R4, UR8, PT ;  /* 0x0000000804007c0c */ /* 0x000fc4000bf06270 */
[----:B------:R-:W-:Y:S02]  /*0560*/  VIMNMX R9, PT, PT, R4, UR8, !PT ;  /* 0x0000000804097c48 */ /* 0x000fe4000ffe0100 */
[----:B------:R-:W-:-:S04]  /*0570*/  SEL R8, RZ, 0x1, P0 ;  /* 0x00000001ff087807 */ /* 0x000fc80000000000 */
[----:B------:R-:W-:Y:S01]  /*0580*/  IADD3 R9, PT, PT, R9, -R4, -R8 ;  /* 0x8000000409097210 */ /* 0x000fe20007ffe808 */
[----:B0-----:R-:W0:Y:S02]  /*0590*/  MUFU.RCP R10, R10 ;  /* 0x0000000a000a7308 */ /* 0x001e240000001000 */
[----:B0-----:R-:W-:-:S06]  /*05a0*/  VIADD R6, R10, 0xffffffe ;  /* 0x0ffffffe0a067836 */ /* 0x001fcc0000000000 */
[----:B------:R0:W1:Y:S02]  /*05b0*/  F2I.FTZ.U32.TRUNC.NTZ R7, R6 ;  /* 0x0000000600077305 */ /* 0x000064000021f000 */
[----:B0-----:R-:W-:Y:S02]  /*05c0*/  IMAD.MOV.U32 R6, RZ, RZ, RZ ;  /* 0x000000ffff067224 */ /* 0x001fe400078e00ff */
[----:B-1----:R-:W-:-:S04]  /*05d0*/  IMAD R11, R11, R7, RZ ;  /* 0x000000070b0b7224 */ /* 0x002fc800078e02ff */
[----:B------:R-:W-:-:S06]  /*05e0*/  IMAD.HI.U32 R10, R7, R11, R6 ;  /* 0x0000000b070a7227 */ /* 0x000fcc00078e0006 */
[----:B------:R-:W-:-:S04]  /*05f0*/  IMAD.HI.U32 R7, R10, R9, RZ ;  /* 0x000000090a077227 */ /* 0x000fc800078e00ff */
[----:B------:R-:W-:-:S04]  /*0600*/  IMAD.MOV R4, RZ, RZ, -R7 ;  /* 0x000000ffff047224 */ /* 0x000fc800078e0a07 */
[----:B------:R-:W-:-:S05]  /*0610*/  IMAD R9, R2, R4, R9 ;  /* 0x0000000402097224 */ /* 0x000fca00078e0209 */
[----:B------:R-:W-:-:S13]  /*0620*/  ISETP.GE.U32.AND P0, PT, R9, R2, PT ;  /* 0x000000020900720c */ /* 0x000fda0003f06070 */
[----:B------:R-:W-:Y:S01]  /*0630*/  @P0 IMAD.IADD R9, R9, 0x1, -R2 ;  /* 0x0000000109090824 */ /* 0x000fe200078e0a02 */
[----:B------:R-:W-:-:S04]  /*0640*/  @P0 IADD3 R7, PT, PT, R7, 0x1, RZ ;  /* 0x0000000107070810 */ /* 0x000fc80007ffe0ff */
[----:B------:R-:W-:-:S13]  /*0650*/  ISETP.GE.U32.AND P1, PT, R9, R2, PT ;  /* 0x000000020900720c */ /* 0x000fda0003f26070 */
[----:B------:R-:W-:Y:S01]  /*0660*/  @P1 VIADD R7, R7, 0x1 ;  /* 0x0000000107071836 */ /* 0x000fe20000000000 */
[----:B------:R-:W-:-:S05]  /*0670*/  @!P2 LOP3.LUT R7, RZ, R2, RZ, 0x33, !PT ;  /* 0x00000002ff07a212 */ /* 0x000fca00078e33ff */
[----:B------:R-:W-:-:S05]  /*0680*/  IMAD.IADD R4, R8, 0x1, R7 ;  /* 0x0000000108047824 */ /* 0x000fca00078e0207 */
[C---:B------:R-:W-:Y:S02]  /*0690*/  LOP3.LUT R6, R4.reuse, 0x3, RZ, 0xc0, !PT ;  /* 0x0000000304067812 */ /* 0x040fe400078ec0ff */
[----:B------:R-:W-:Y:S02]  /*06a0*/  ISETP.GE.U32.AND P0, PT, R4, 0x3, PT ;  /* 0x000000030400780c */ /* 0x000fe40003f06070 */
[----:B------:R-:W-:-:S13]  /*06b0*/  ISETP.NE.AND P1, PT, R6, 0x3, PT ;  /* 0x000000030600780c */ /* 0x000fda0003f25270 */
[----:B------:R-:W-:Y:S05]  /*06c0*/  @!P1 BRA `(.L_x_9) ;  /* 0x00000000003c9947 */ /* 0x000fea0003800000 */
[----:B------:R-:W0:Y:S01]  /*06d0*/  S2R R7, SR_CgaCtaId ;  /* 0x0000000000077919 */ /* 0x000e220000008800 */
[----:B------:R-:W-:Y:S01]  /*06e0*/  VIADD R4, R4, 0x1 ;  /* 0x0000000104047836 */ /* 0x000fe20000000000 */
[----:B------:R-:W-:-:S04]  /*06f0*/  MOV R6, 0x400 ;  /* 0x0000040000067802 */ /* 0x000fc80000000f00 */
[----:B------:R-:W-:-:S05]  /*0700*/  LOP3.LUT R4, R4, 0x3, RZ, 0xc0, !PT ;  /* 0x0000000304047812 */ /* 0x000fca00078ec0ff */
[----:B------:R-:W-:Y:S01]  /*0710*/  IMAD.MOV R4, RZ, RZ, -R4 ;  /* 0x000000ffff047224 */ /* 0x000fe200078e0a04 */
[----:B0-----:R-:W-:-:S07]  /*0720*/  LEA R9, R7, R6, 0x18 ;  /* 0x0000000607097211 */ /* 0x001fce00078ec0ff */
.L_x_10:
[----:B------:R-:W-:-:S04]  /*0730*/  IADD3 R6, P1, PT, R5, UR10, RZ ;  /* 0x0000000a05067c10 */ /* 0x000fc8000ff3e0ff */
[----:B------:R-:W-:-:S05]  /*0740*/  LEA.HI.X.SX32 R7, R5, UR11, 0x1, P1 ;  /* 0x0000000b05077c11 */ /* 0x000fca00088f0eff */
[----:B------:R-:W2:Y:S01]  /*0750*/  LDG.E.U8 R6, desc[UR6][R6.64] ;  /* 0x0000000606067981 */ /* 0x000ea2000c1e1100 */
[----:B------:R-:W-:Y:S02]  /*0760*/  VIADD R4, R4, 0x1 ;  /* 0x0000000104047836 */ /* 0x000fe40000000000 */
[----:B------:R-:W-:-:S03]  /*0770*/  IMAD.IADD R5, R2, 0x1, R5 ;  /* 0x0000000102057824 */ /* 0x000fc600078e0205 */
[----:B------:R-:W-:Y:S02]  /*0780*/  ISETP.NE.AND P1, PT, R4, RZ, PT ;  /* 0x000000ff0400720c */ /* 0x000fe40003f25270 */
[----:B0-2---:R-:W-:-:S05]  /*0790*/  LEA R8, R6, R9, 0x2 ;  /* 0x0000000906087211 */ /* 0x005fca00078e10ff */
[----:B------:R0:W-:Y:S06]  /*07a0*/  ATOMS.POPC.INC.32 RZ, [R8+URZ] ;  /* 0x0000000008ff7f8c */ /* 0x0001ec000d8000ff */
[----:B------:R-:W-:Y:S05]  /*07b0*/  @P1 BRA `(.L_x_10) ;  /* 0xfffffffc00dc1947 */ /* 0x000fea000383ffff */
.L_x_9:
[----:B------:R-:W-:Y:S05]  /*07c0*/  BSYNC.RECONVERGENT B1 ;  /* 0x0000000000017941 */ /* 0x000fea0003800200 */
.L_x_8:
[----:B------:R-:W-:Y:S05]  /*07d0*/  @!P0 BRA `(.L_x_7) ;  /* 0x00000000006c8947 */ /* 0x000fea0003800000 */
[----:B------:R-:W1:Y:S01]  /*07e0*/  S2R R7, SR_CgaCtaId ;  /* 0x0000000000077919 */ /* 0x000e620000008800 */
[----:B------:R-:W-:Y:S02]  /*07f0*/  MOV R4, 0x400 ;  /* 0x0000040000047802 */ /* 0x000fe40000000f00 */
[----:B------:R-:W-:Y:S02]  /*0800*/  SHF.R.S32.HI R17, RZ, 0x1f, R2 ;  /* 0x0000001fff117819 */ /* 0x000fe40000011402 */
[----:B-1----:R-:W-:-:S07]  /*0810*/  LEA R19, R7, R4, 0x18 ;  /* 0x0000000407137211 */ /* 0x002fce00078ec0ff */
.L_x_11:
[----:B------:R-:W-:-:S04]  /*0820*/  IADD3 R12, P0, PT, R5, UR12, RZ ;  /* 0x0000000c050c7c10 */ /* 0x000fc8000ff1e0ff */
[----:B------:R-:W-:Y:S02]  /*0830*/  LEA.HI.X.SX32 R13, R5, UR13, 0x1, P0 ;  /* 0x0000000d050d7c11 */ /* 0x000fe400080f0eff */
[----:B------:R-:W-:-:S03]  /*0840*/  IADD3 R6, P0, PT, R2, R12, RZ ;  /* 0x0000000c02067210 */ /* 0x000fc60007f1e0ff */
[----:B------:R-:W2:Y:S02]  /*0850*/  LDG.E.U8 R12, desc[UR6][R12.64] ;  /* 0x000000060c0c7981 */ /* 0x000ea4000c1e1100 */
[----:B------:R-:W-:Y:S01]  /*0860*/  IMAD.X R7, R17, 0x1, R13, P0 ;  /* 0x0000000111077824 */ /* 0x000fe200000e060d */
[----:B0-----:R-:W-:-:S04]  /*0870*/  IADD3 R8, P0, PT, R2, R6, RZ ;  /* 0x0000000602087210 */ /* 0x001fc80007f1e0ff */
[----:B------:R-:W3:Y:S01]  /*0880*/  LDG.E.U8 R6, desc[UR6][R6.64] ;  /* 0x0000000606067981 */ /* 0x000ee2000c1e1100 */
[----:B------:R-:W-:Y:S01]  /*0890*/  IMAD.X R9, R17, 0x1, R7, P0 ;  /* 0x0000000111097824 */ /* 0x000fe200000e0607 */
[----:B------:R-:W-:-:S04]  /*08a0*/  IADD3 R10, P0, PT, R2, R8, RZ ;  /* 0x00000008020a7210 */ /* 0x000fc80007f1e0ff */
[----:B------:R-:W-:Y:S01]  /*08b0*/  IADD3.X R11, PT, PT, R17, R9, RZ, P0, !PT ;  /* 0x00000009110b7210 */ /* 0x000fe200007fe4ff */
[----:B------:R-:W4:Y:S04]  /*08c0*/  LDG.E.U8 R8, desc[UR6][R8.64] ;  /* 0x0000000608087981 */ /* 0x000f28000c1e1100 */
[----:B------:R-:W5:Y:S01]  /*08d0*/  LDG.E.U8 R10, desc[UR6][R10.64] ;  /* 0x000000060a0a7981 */ /* 0x000f62000c1e1100 */
[----:B------:R-:W-:-:S05]  /*08e0*/  IMAD R5, R2, 0x4, R5 ;  /* 0x0000000402057824 */ /* 0x000fca00078e0205 */
[----:B------:R-:W-:Y:S01]  /*08f0*/  ISETP.GE.AND P0, PT, R5, UR8, PT ;  /* 0x0000000805007c0c */ /* 0x000fe2000bf06270 */
[----:B-12---:R-:W-:-:S05]  /*0900*/  IMAD R4, R12, 0x4, R19 ;  /* 0x000000040c047824 */ /* 0x006fca00078e0213 */
[----:B------:R1:W-:Y:S01]  /*0910*/  ATOMS.POPC.INC.32 RZ, [R4+URZ] ;  /* 0x0000000004ff7f8c */ /* 0x0003e2000d8000ff */
[----:B---3--:R-:W-:-:S05]  /*0920*/  IMAD R14, R6, 0x4, R19 ;  /* 0x00000004060e7824 */ /* 0x008fca00078e0213 */
[----:B------:R1:W-:Y:S01]  /*0930*/  ATOMS.POPC.INC.32 RZ, [R14+URZ] ;  /* 0x000000000eff7f8c */ /* 0x0003e2000d8000ff */
[----:B----4-:R-:W-:Y:S01]  /*0940*/  IMAD R15, R8, 0x4, R19 ;  /* 0x00000004080f7824 */ /* 0x010fe200078e0213 */
[----:B-----5:R-:W-:-:S04]  /*0950*/  LEA R16, R10, R19, 0x2 ;  /* 0x000000130a107211 */ /* 0x020fc800078e10ff */
[----:B------:R1:W-:Y:S04]  /*0960*/  ATOMS.POPC.INC.32 RZ, [R15+URZ] ;  /* 0x000000000fff7f8c */ /* 0x0003e8000d8000ff */
[----:B------:R1:W-:Y:S01]  /*0970*/  ATOMS.POPC.INC.32 RZ, [R16+URZ] ;  /* 0x0000000010ff7f8c */ /* 0x0003e2000d8000ff */
[----:B------:R-:W-:Y:S05]  /*0980*/  @!P0 BRA `(.L_x_11) ;  /* 0xfffffffc00a48947 */ /* 0x000fea000383ffff */
.L_x_7:
[----:B------:R-:W-:Y:S05]  /*0990*/  BSYNC.RECONVERGENT B0 ;  /* 0x0000000000007941 */ /* 0x000fea0003800200 */
.L_x_6:
[----:B------:R-:W-:Y:S01]  /*09a0*/  BAR.SYNC.DEFER_BLOCKING 0x0 ;  /* 0x0000000000007b1d */ /* 0x000fe20000010000 */
[----:B------:R-:W-:-:S13]  /*09b0*/  ISETP.GT.U32.AND P0, PT, R0, 0xff, PT ;  /* 0x000000ff0000780c */ /* 0x000fda0003f04070 */
[----:B------:R-:W-:Y:S05]  /*09c0*/  @P0 EXIT ;  /* 0x000000000000094d */ /* 0x000fea0003800000 */
[----:B0-----:R-:W0:Y:S01]  /*09d0*/  I2F.U32.RP R8, R3 ;  /* 0x0000000300087306 */ /* 0x001e220000209000 */
[----:B------:R-:W-:Y:S01]  /*09e0*/  IADD3 R2, PT, PT, R0, R3, RZ ;  /* 0x0000000300027210 */ /* 0x000fe20007ffe0ff */
[----:B------:R-:W-:Y:S01]  /*09f0*/  BSSY.RECONVERGENT B0, `(.L_x_12) ;  /* 0x000002c000007945 */ /* 0x000fe20003800200 */
[----:B------:R-:W-:Y:S02]  /*0a00*/  ISETP.NE.U32.AND P2, PT, R3, RZ, PT ;  /* 0x000000ff0300720c */ /* 0x000fe40003f45070 */
[C---:B------:R-:W-:Y:S02]  /*0a10*/  ISETP.GE.U32.AND P0, PT, R2.reuse, 0x100, PT ;  /* 0x000001000200780c */ /* 0x040fe40003f06070 */
[----:B------:R-:W-:Y:S01]  /*0a20*/  VIMNMX.U32 R7, PT, PT, R2, 0x100, !PT ;  /* 0x0000010002077848 */ /* 0x000fe20007fe0000 */
[----:B0-----:R-:W1:Y:S02]  /*0a30*/  MUFU.RCP R8, R8 ;  /* 0x0000000800087308 */ /* 0x001e640000001000 */
[----:B-1----:R-:W-:-:S06]  /*0a40*/  VIADD R4, R8, 0xffffffe ;  /* 0x0ffffffe08047836 */ /* 0x002fcc0000000000 */
[----:B------:R0:W1:Y:S02]  /*0a50*/  F2I.FTZ.U32.TRUNC.NTZ R5, R4 ;  /* 0x0000000400057305 */ /* 0x000064000021f000 */
[----:B0-----:R-:W-:Y:S02]  /*0a60*/  IMAD.MOV.U32 R4, RZ, RZ, RZ ;  /* 0x000000ffff047224 */ /* 0x001fe400078e00ff */
[----:B-1----:R-:W-:-:S04]  /*0a70*/  IMAD.MOV R6, RZ, RZ, -R5 ;  /* 0x000000ffff067224 */ /* 0x002fc800078e0a05 */
[----:B------:R-:W-:Y:S01]  /*0a80*/  IMAD R9, R6, R3, RZ ;  /* 0x0000000306097224 */ /* 0x000fe200078e02ff */
[----:B------:R-:W-:-:S03]  /*0a90*/  SEL R6, RZ, 0x1, P0 ;  /* 0x00000001ff067807 */ /* 0x000fc60000000000 */
[----:B------:R-:W-:Y:S01]  /*0aa0*/  IMAD.HI.U32 R5, R5, R9, R4 ;  /* 0x0000000905057227 */ /* 0x000fe200078e0004 */
[----:B------:R-:W-:-:S05]  /*0ab0*/  IADD3 R2, PT, PT, R7, -R2, -R6 ;  /* 0x8000000207027210 */ /* 0x000fca0007ffe806 */
        /* <DEDUP_REMOVED lines=14> */
[----:B------:R-:W0:Y:S01]  /*0ba0*/  S2UR UR5, SR_CgaCtaId ;  /* 0x00000000000579c3 */ /* 0x000e220000008800 */
[----:B------:R-:W-:Y:S01]  /*0bb0*/  VIADD R2, R2, 0x1 ;  /* 0x0000000102027836 */ /* 0x000fe20000000000 */
[----:B------:R-:W-:-:S04]  /*0bc0*/  UMOV UR4, 0x400 ;  /* 0x0000040000047882 */ /* 0x000fc80000000000 */
[----:B------:R-:W-:Y:S02]  /*0bd0*/  LOP3.LUT R2, R2, 0x3, RZ, 0xc0, !PT ;  /* 0x0000000302027812 */ /* 0x000fe400078ec0ff */
[----:B------:R-:W1:Y:S02]  /*0be0*/  LDC.64 R4, c[0x0][0x388] ;  /* 0x0000e200ff047b82 */ /* 0x000e640000000a00 */
[----:B------:R-:W-:Y:S01]  /*0bf0*/  IADD3 R7, PT, PT, -R2, RZ, RZ ;  /* 0x000000ff02077210 */ /* 0x000fe20007ffe1ff */
[----:B0-----:R-:W-:-:S06]  /*0c00*/  ULEA UR4, UR5, UR4, 0x18 ;  /* 0x0000000405047291 */ /* 0x001fcc000f8ec0ff */
[C---:B------:R-:W-:Y:S01]  /*0c10*/  LEA R6, R0.reuse, UR4, 0x2 ;  /* 0x0000000400067c11 */ /* 0x040fe2000f8e10ff */
[----:B-1----:R-:W-:-:S04]  /*0c20*/  IMAD.WIDE.U32 R4, R0, 0x4, R4 ;  /* 0x0000000400047825 */ /* 0x002fc800078e0004 */
[----:B------:R-:W-:-:S07]  /*0c30*/  IMAD R0, R2, R3, R0 ;  /* 0x0000000302007224 */ /* 0x000fce00078e0200 */
.L_x_14:
[----:B------:R0:W1:Y:S01]  /*0c40*/  LDS R9, [R6] ;  /* 0x0000000006097984 */ /* 0x0000620000000800 */
[----:B------:R-:W-:-:S05]  /*0c50*/  VIADD R7, R7, 0x1 ;  /* 0x0000000107077836 */ /* 0x000fca0000000000 */
[----:B------:R-:W-:Y:S01]  /*0c60*/  ISETP.NE.AND P0, PT, R7, RZ, PT ;  /* 0x000000ff0700720c */ /* 0x000fe20003f05270 */
[C---:B0-----:R-:W-:Y:S01]  /*0c70*/  IMAD R6, R3.reuse, 0x4, R6 ;  /* 0x0000000403067824 */ /* 0x041fe200078e0206 */
[----:B-1----:R0:W-:Y:S02]  /*0c80*/  REDG.E.ADD.STRONG.GPU desc[UR6][R4.64], R9 ;  /* 0x000000090400798e */ /* 0x0021e4000c12e106 */
[----:B0-----:R-:W-:-:S09]  /*0c90*/  IMAD.WIDE.U32 R4, R3, 0x4, R4 ;  /* 0x0000000403047825 */ /* 0x001fd200078e0004 */
[----:B------:R-:W-:Y:S05]  /*0ca0*/  @P0 BRA `(.L_x_14) ;  /* 0xfffffffc00e40947 */ /* 0x000fea000383ffff */
.L_x_13:
[----:B------:R-:W-:Y:S05]  /*0cb0*/  BSYNC.RECONVERGENT B0 ;  /* 0x0000000000007941 */ /* 0x000fea0003800200 */
.L_x_12:
[----:B------:R-:W-:Y:S05]  /*0cc0*/  @!P1 EXIT ;  /* 0x000000000000994d */ /* 0x000fea0003800000 */
[----:B------:R-:W0:Y:S01]  /*0cd0*/  S2UR UR5, SR_CgaCtaId ;  /* 0x00000000000579c3 */ /* 0x000e220000008800 */
[----:B------:R-:W-:Y:S01]  /*0ce0*/  UMOV UR4, 0x400 ;  /* 0x0000040000047882 */ /* 0x000fe20000000000 */
[C-C-:B------:R-:W-:Y:S01]  /*0cf0*/  IMAD R2, R3.reuse, 0x2, R0.reuse ;  /* 0x0000000203027824 */ /* 0x140fe200078e0200 */
[----:B------:R-:W-:Y:S01]  /*0d00*/  IADD3 R15, PT, PT, R0, R3, RZ ;  /* 0x00000003000f7210 */ /* 0x000fe20007ffe0ff */
[----:B------:R-:W-:-:S04]  /*0d10*/  IMAD R14, R3, 0x3, R0 ;  /* 0x00000003030e7824 */ /* 0x000fc800078e0200 */
[----:B------:R-:W1:Y:S01]  /*0d20*/  LDC.64 R4, c[0x0][0x388] ;  /* 0x0000e200ff047b82 */ /* 0x000e620000000a00 */
[----:B0-----:R-:W-:-:S06]  /*0d30*/  ULEA UR4, UR5, UR4, 0x18 ;  /* 0x0000000405047291 */ /* 0x001fcc000f8ec0ff */
[----:B------:R-:W-:-:S07]  /*0d40*/  LEA R16, R0, UR4, 0x2 ;  /* 0x0000000400107c11 */ /* 0x000fce000f8e10ff */
.L_x_15:
[C-C-:B------:R-:W-:Y:S01]  /*0d50*/  IMAD R18, R3.reuse, 0x4, R16.reuse ;  /* 0x0000000403127824 */ /* 0x140fe200078e0210 */
[----:B0-----:R0:W2:Y:S01]  /*0d60*/  LDS R17, [R16] ;  /* 0x0000000010117984 */ /* 0x0010a20000000800 */
[C-C-:B------:R-:W-:Y:S02]  /*0d70*/  IMAD R20, R3.reuse, 0x8, R16.reuse ;  /* 0x0000000803147824 */ /* 0x140fe400078e0210 */
[----:B------:R-:W-:Y:S01]  /*0d80*/  IMAD R22, R3, 0xc, R16 ;  /* 0x0000000c03167824 */ /* 0x000fe200078e0210 */
[----:B------:R-:W3:Y:S01]  /*0d90*/  LDS R19, [R18] ;  /* 0x0000000012137984 */ /* 0x000ee20000000800 */
[----:B-1----:R-:W-:-:S03]  /*0da0*/  IMAD.WIDE.U32 R6, R0, 0x4, R4 ;  /* 0x0000000400067825 */ /* 0x002fc600078e0004 */
[----:B------:R-:W1:Y:S01]  /*0db0*/  LDS R21, [R20] ;  /* 0x0000000014157984 */ /* 0x000e620000000800 */
[----:B------:R-:W-:-:S03]  /*0dc0*/  IMAD.WIDE.U32 R8, R15, 0x4, R4 ;  /* 0x000000040f087825 */ /* 0x000fc600078e0004 */
[----:B------:R-:W4:Y:S01]  /*0dd0*/  LDS R23, [R22] ;  /* 0x0000000016177984 */ /* 0x000f220000000800 */
[----:B------:R-:W-:Y:S01]  /*0de0*/  IADD3 R0, PT, PT, R3, R0, R3 ;  /* 0x0000000003007210 */ /* 0x000fe20007ffe003 */
[----:B------:R-:W-:-:S03]  /*0df0*/  IMAD.WIDE.U32 R10, R2, 0x4, R4 ;  /* 0x00000004020a7825 */ /* 0x000fc600078e0004 */
[----:B------:R-:W-:Y:S01]  /*0e00*/  IADD3 R0, PT, PT, R3, R0, R3 ;  /* 0x0000000003007210 */ /* 0x000fe20007ffe003 */
[----:B------:R-:W-:-:S03]  /*0e10*/  IMAD.WIDE.U32 R12, R14, 0x4, R4 ;  /* 0x000000040e0c7825 */ /* 0x000fc600078e0004 */
[----:B------:R-:W-:Y:S01]  /*0e20*/  ISETP.GE.U32.AND P0, PT, R0, 0x100, PT ;  /* 0x000001000000780c */ /* 0x000fe20003f06070 */
[C---:B------:R-:W-:Y:S01]  /*0e30*/  IMAD R2, R3.reuse, 0x4, R2 ;  /* 0x0000000403027824 */ /* 0x040fe200078e0202 */
[C---:B------:R-:W-:Y:S01]  /*0e40*/  LEA R14, R3.reuse, R14, 0x2 ;  /* 0x0000000e030e7211 */ /* 0x040fe200078e10ff */
[C---:B------:R-:W-:Y:S02]  /*0e50*/  IMAD R15, R3.reuse, 0x4, R15 ;  /* 0x00000004030f7824 */ /* 0x040fe400078e020f */
[----:B0-----:R-:W-:Y:S01]  /*0e60*/  IMAD R16, R3, 0x10, R16 ;  /* 0x0000001003107824 */ /* 0x001fe200078e0210 */
[----:B--2---:R0:W-:Y:S04]  /*0e70*/  REDG.E.ADD.STRONG.GPU desc[UR6][R6.64], R17 ;  /* 0x000000110600798e */ /* 0x0041e8000c12e106 */
[----:B---3--:R0:W-:Y:S04]  /*0e80*/  REDG.E.ADD.STRONG.GPU desc[UR6][R8.64], R19 ;  /* 0x000000130800798e */ /* 0x0081e8000c12e106 */
[----:B-1----:R0:W-:Y:S04]  /*0e90*/  REDG.E.ADD.STRONG.GPU desc[UR6][R10.64], R21 ;  /* 0x000000150a00798e */ /* 0x0021e8000c12e106 */
[----:B----4-:R0:W-:Y:S01]  /*0ea0*/  REDG.E.ADD.STRONG.GPU desc[UR6][R12.64], R23 ;  /* 0x000000170c00798e */ /* 0x0101e2000c12e106 */
[----:B------:R-:W-:Y:S05]  /*0eb0*/  @!P0 BRA `(.L_x_15) ;  /* 0xfffffffc00a48947 */ /* 0x000fea000383ffff */
[----:B------:R-:W-:Y:S05]  /*0ec0*/  EXIT ;  /* 0x000000000000794d */ /* 0x000fea0003800000 */
.L_x_16:
[----:B------:R-:W-:-:S00]  /*0ed0*/  BRA `(.L_x_16) ;  /* 0xfffffffc00fc7947 */ /* 0x000fc0000383ffff */
[----:B------:R-:W-:-:S00]  /*0ee0*/  NOP ;  /* 0x0000000000007918 */ /* 0x000fc00000000000 */
        /* <DEDUP_REMOVED lines=9> */
.L_x_17:


//--------------------- .nv.shared._Z16histogram_kernelPKhPji --------------------------
	.section	.nv.shared._Z16histogram_kernelPKhPji,"aw",@nobits
	.sectionflags	@""
	.align	4
.nv.shared._Z16histogram_kernelPKhPji:
	.zero		2048


//--------------------- .nv.shared.reserved.0     --------------------------
	.section	.nv.shared.reserved.0,"aw",@nobits
	.weak		__nv_reservedSMEM_offset_0_alias
	.size		__nv_reservedSMEM_offset_0_alias, 0, 64
	.other		__nv_reservedSMEM_offset_0_alias,@"STO_CUDA_RESERVED_SHARED STV_DEFAULT"
__nv_reservedSMEM_offset_0_alias:
	.zero		0
	.zero		64


//--------------------- .nv.constant0._Z16histogram_kernelPKhPji --------------------------
	.section	.nv.constant0._Z16histogram_kernelPKhPji,"a",@progbits
	.sectionflags	@""
	.align	4
.nv.constant0._Z16histogram_kernelPKhPji:
	.zero		916


//--------------------- SYMBOLS --------------------------

	.type		.nv.reservedSmem.offset0,@object
	.size		.nv.reservedSmem.offset0,0x4
	.type		.nv.reservedSmem.cap,@object
	.size		.nv.reservedSmem.cap,0x4
